//
// Generated by NVIDIA NVVM Compiler
//
// Compiler Build ID: CL-36424714
// Cuda compilation tools, release 13.0, V13.0.88
// Based on NVVM 20.0.0
//

.version 9.0
.target sm_100
.address_size 64

	// .globl	_Z13search_kernelPjj
.global .align 4 .u32 numPrimesFound = 1;

.visible .entry _Z13search_kernelPjj(
	.param .u64 .ptr .align 1 _Z13search_kernelPjj_param_0,
	.param .u32 _Z13search_kernelPjj_param_1
)
{
	.reg .pred 	%p<6>;
	.reg .b32 	%r<18>;
	.reg .b64 	%rd<5>;

	ld.param.u64 	%rd2, [_Z13search_kernelPjj_param_0];
	ld.param.u32 	%r8, [_Z13search_kernelPjj_param_1];
	cvta.to.global.u64 	%rd1, %rd2;
	mov.u32 	%r1, %tid.x;
	setp.ne.s32 	%p1, %r1, 0;
	@%p1 bra 	$L__BB0_2;
	mov.b32 	%r9, 2;
	st.global.u32 	[%rd1], %r9;
$L__BB0_2:
	bar.sync 	0;
	add.s32 	%r16, %r1, 3;
	mov.u32 	%r3, %ntid.x;
$L__BB0_3:
	setp.lt.u32 	%p2, %r16, 4;
	@%p2 bra 	$L__BB0_7;
	mov.b32 	%r17, 2;
	bra.uni 	$L__BB0_6;
$L__BB0_5:
	add.s32 	%r5, %r17, 1;
	mad.lo.s32 	%r12, %r17, %r17, %r17;
	add.s32 	%r13, %r12, %r5;
	setp.gt.u32 	%p4, %r13, %r16;
	mov.u32 	%r17, %r5;
	@%p4 bra 	$L__BB0_7;
$L__BB0_6:
	rem.u32 	%r11, %r16, %r17;
	setp.eq.s32 	%p3, %r11, 0;
	@%p3 bra 	$L__BB0_8;
	bra.uni 	$L__BB0_5;
$L__BB0_7:
	atom.global.add.u32 	%r14, [numPrimesFound], 1;
	mul.wide.u32 	%rd3, %r14, 4;
	add.s64 	%rd4, %rd1, %rd3;
	st.global.u32 	[%rd4], %r16;
$L__BB0_8:
	add.s32 	%r16, %r16, %r3;
	ld.volatile.global.u32 	%r15, [numPrimesFound];
	setp.lt.u32 	%p5, %r15, %r8;
	@%p5 bra 	$L__BB0_3;
	ret;

}


// ===== COMPILED SASS (sm_100) =====

	.target	sm_100

	.elftype	@"ET_EXEC"


//--------------------- .note.nv.tkinfo           --------------------------
	.section	.note.nv.tkinfo,"",@"SHT_NOTE"
	.sectionflags	@"SHF_NOTE_NV_TKINFO"
	.tkinfo
        /*0018*/ 	.word	0x00000002
        /*0030*/ 	.string	""
        /*0030*/ 	.string	"ptxas"
        /*0030*/ 	.string	"Cuda compilation tools, release 13.0, V13.0.88"
        /*0030*/ 	.string	"Build cuda_13.0.r13.0/compiler.36424714_0"
        /*0030*/ 	.string	"-arch sm_100 -m 64 "



//--------------------- .note.nv.cuinfo           --------------------------
	.section	.note.nv.cuinfo,"",@"SHT_NOTE"
	.sectionflags	@"SHF_NOTE_NV_CUINFO"
        /*0018*/ 	.short	0x0002
        /*001a*/ 	.short	0x0064
        /*001c*/ 	.short	0x0082
	.zero		2


//--------------------- .nv.info                  --------------------------
	.section	.nv.info,"",@"SHT_CUDA_INFO"
	.align	4


	//----- nvinfo : EIATTR_REGCOUNT
	.align		4
        /*0000*/ 	.byte	0x04, 0x2f
        /*0002*/ 	.short	(.L_2 - .L_1)
	.align		4
.L_1:
        /*0004*/ 	.word	index@(_Z13search_kernelPjj)
        /*0008*/ 	.word	0x0000000c


	//----- nvinfo : EIATTR_FRAME_SIZE
	.align		4
.L_2:
        /*000c*/ 	.byte	0x04, 0x11
        /*000e*/ 	.short	(.L_4 - .L_3)
	.align		4
.L_3:
        /*0010*/ 	.word	index@(_Z13search_kernelPjj)
        /*0014*/ 	.word	0x00000000


	//----- nvinfo : EIATTR_MIN_STACK_SIZE
	.align		4
.L_4:
        /*0018*/ 	.byte	0x04, 0x12
        /*001a*/ 	.short	(.L_6 - .L_5)
	.align		4
.L_5:
        /*001c*/ 	.word	index@(_Z13search_kernelPjj)
        /*0020*/ 	.word	0x00000000
.L_6:


//--------------------- .nv.compat                --------------------------
	.section	.nv.compat,"",@"SHT_CUDA_COMPAT_INFO"
	.align	4
        /*0000*/ 	.byte	0x02, 0x09, 0x00, 0x00, 0x02, 0x02, 0x01, 0x00, 0x02, 0x05, 0x05, 0x00, 0x03, 0x07, 0x01, 0x01
        /*0010*/ 	.byte	0x02, 0x03, 0x00, 0x00, 0x02, 0x06, 0x01, 0x00, 0x04, 0x0b, 0x08, 0x00, 0x09, 0x00, 0x00, 0x00
        /*0020*/ 	.byte	0x00, 0x00, 0x00, 0x00


//--------------------- .nv.info._Z13search_kernelPjj --------------------------
	.section	.nv.info._Z13search_kernelPjj,"",@"SHT_CUDA_INFO"
	.sectionflags	@""
	.align	4


	//----- nvinfo : EIATTR_CUDA_API_VERSION
	.align		4
        /*0000*/ 	.byte	0x04, 0x37
        /*0002*/ 	.short	(.L_8 - .L_7)
.L_7:
        /*0004*/ 	.word	0x00000082


	//----- nvinfo : EIATTR_KPARAM_INFO
	.align		4
.L_8:
        /*0008*/ 	.byte	0x04, 0x17
        /*000a*/ 	.short	(.L_10 - .L_9)
.L_9:
        /*000c*/ 	.word	0x00000000
        /*0010*/ 	.short	0x0001
        /*0012*/ 	.short	0x0008
        /*0014*/ 	.byte	0x00, 0xf0, 0x11, 0x00


	//----- nvinfo : EIATTR_KPARAM_INFO
	.align		4
.L_10:
        /*0018*/ 	.byte	0x04, 0x17
        /*001a*/ 	.short	(.L_12 - .L_11)
.L_11:
        /*001c*/ 	.word	0x00000000
        /*0020*/ 	.short	0x0000
        /*0022*/ 	.short	0x0000
        /*0024*/ 	.byte	0x00, 0xf5, 0x21, 0x00


	//----- nvinfo : EIATTR_SPARSE_MMA_MASK
	.align		4
.L_12:
        /*0028*/ 	.byte	0x03, 0x50
        /*002a*/ 	.short	0x0000


	//----- nvinfo : EIATTR_MAXREG_COUNT
	.align		4
        /*002c*/ 	.byte	0x03, 0x1b
        /*002e*/ 	.short	0x00ff


	//----- nvinfo : EIATTR_NUM_BARRIERS
	.align		4
        /*0030*/ 	.byte	0x02, 0x4c
        /*0032*/ 	.byte	0x01
	.zero		1


	//----- nvinfo : EIATTR_MERCURY_ISA_VERSION
	.align		4
        /*0034*/ 	.byte	0x03, 0x5f
        /*0036*/ 	.short	0x0101


	//----- nvinfo : EIATTR_INT_WARP_WIDE_INSTR_OFFSETS
	.align		4
        /*0038*/ 	.byte	0x04, 0x31
        /*003a*/ 	.short	(.L_14 - .L_13)


	//   ....[0]....
.L_13:
        /*003c*/ 	.word	0x00000270


	//   ....[1]....
        /*0040*/ 	.word	0x00000310


	//----- nvinfo : EIATTR_VRC_CTA_INIT_COUNT
	.align		4
.L_14:
        /*0044*/ 	.byte	0x02, 0x4a
	.zero		1
	.zero		1


	//----- nvinfo : EIATTR_EXIT_INSTR_OFFSETS
	.align		4
        /*0048*/ 	.byte	0x04, 0x1c
        /*004a*/ 	.short	(.L_16 - .L_15)


	//   ....[0]....
.L_15:
        /*004c*/ 	.word	0x000003c0


	//----- nvinfo : EIATTR_CRS_STACK_SIZE
	.align		4
.L_16:
        /*0050*/ 	.byte	0x04, 0x1e
        /*0052*/ 	.short	(.L_18 - .L_17)
.L_17:
        /*0054*/ 	.word	0x00000000


	//----- nvinfo : EIATTR_CBANK_PARAM_SIZE
	.align		4
.L_18:
        /*0058*/ 	.byte	0x03, 0x19
        /*005a*/ 	.short	0x000c


	//----- nvinfo : EIATTR_PARAM_CBANK
	.align		4
        /*005c*/ 	.byte	0x04, 0x0a
        /*005e*/ 	.short	(.L_20 - .L_19)
	.align		4
.L_19:
        /*0060*/ 	.word	index@(.nv.constant0._Z13search_kernelPjj)
        /*0064*/ 	.short	0x0380
        /*0066*/ 	.short	0x000c


	//----- nvinfo : EIATTR_SW_WAR
	.align		4
.L_20:
        /*0068*/ 	.byte	0x04, 0x36
        /*006a*/ 	.short	(.L_22 - .L_21)
.L_21:
        /*006c*/ 	.word	0x00000008
.L_22:


//--------------------- .nv.callgraph             --------------------------
	.section	.nv.callgraph,"",@"SHT_CUDA_CALLGRAPH"
	.align	4
	.sectionentsize	8
	.align		4
        /*0000*/ 	.word	0x00000000
	.align		4
        /*0004*/ 	.word	0xffffffff
	.align		4
        /*0008*/ 	.word	0x00000000
	.align		4
        /*000c*/ 	.word	0xfffffffe
	.align		4
        /*0010*/ 	.word	0x00000000
	.align		4
        /*0014*/ 	.word	0xfffffffd
	.align		4
        /*0018*/ 	.word	0x00000000
	.align		4
        /*001c*/ 	.word	0xfffffffc


//--------------------- .nv.constant4             --------------------------
	.section	.nv.constant4,"a",@progbits
	.align	8
	.align		8
.nv.constant4:
        /*0000*/ 	.dword	numPrimesFound


//--------------------- .text._Z13search_kernelPjj --------------------------
	.section	.text._Z13search_kernelPjj,"ax",@progbits
	.align	128
        .global         _Z13search_kernelPjj
        .type           _Z13search_kernelPjj,@function
        .size           _Z13search_kernelPjj,(.L_x_6 - _Z13search_kernelPjj)
        .other          _Z13search_kernelPjj,@"STO_CUDA_ENTRY STV_DEFAULT"
_Z13search_kernelPjj:
.text._Z13search_kernelPjj:
[----:B------:R-:W-:Y:S01]  /*0000*/  LDC R1, c[0x0][0x37c] ;  /* 0x0000df00ff017b82 */ /* 0x000fe20000000800 */
[----:B------:R-:W0:Y:S01]  /*0010*/  S2R R0, SR_TID.X ;  /* 0x0000000000007919 */ /* 0x000e220000002100 */
[----:B------:R-:W1:Y:S01]  /*0020*/  LDCU.64 UR4, c[0x0][0x358] ;  /* 0x00006b00ff0477ac */ /* 0x000e620008000a00 */
[----:B------:R-:W2:Y:S01]  /*0030*/  LDCU UR6, c[0x0][0x360] ;  /* 0x00006c00ff0677ac */ /* 0x000ea20008000800 */
[C---:B0-----:R-:W-:Y:S01]  /*0040*/  ISETP.NE.AND P0, PT, R0.reuse, RZ, PT ;  /* 0x000000ff0000720c */ /* 0x041fe20003f05270 */
[----:B------:R-:W-:-:S12]  /*0050*/  VIADD R0, R0, 0x3 ;  /* 0x0000000300007836 */ /* 0x000fd80000000000 */
[----:B------:R-:W1:Y:S01]  /*0060*/  @!P0 LDC.64 R2, c[0x0][0x380] ;  /* 0x0000e000ff028b82 */ /* 0x000e620000000a00 */
[----:B------:R-:W-:-:S05]  /*0070*/  @!P0 IMAD.MOV.U32 R5, RZ, RZ, 0x2 ;  /* 0x00000002ff058424 */ /* 0x000fca00078e00ff */
[----:B-1----:R0:W-:Y:S02]  /*0080*/  @!P0 STG.E desc[UR4][R2.64], R5 ;  /* 0x0000000502008986 */ /* 0x0021e4000c101904 */
[----:B--2---:R-:W-:Y:S06]  /*0090*/  BAR.SYNC.DEFER_BLOCKING 0x0 ;  /* 0x0000000000007b1d */ /* 0x004fec0000010000 */
.L_x_4:
[----:B------:R-:W-:Y:S01]  /*00a0*/  ISETP.GE.U32.AND P0, PT, R0, 0x4, PT ;  /* 0x000000040000780c */ /* 0x000fe20003f06070 */
[----:B------:R-:W-:-:S12]  /*00b0*/  BSSY.RECONVERGENT B0, `(.L_x_0) ;  /* 0x000002a000007945 */ /* 0x000fd80003800200 */
[----:B------:R-:W-:Y:S05]  /*00c0*/  @!P0 BRA `(.L_x_1) ;  /* 0x0000000000648947 */ /* 0x000fea0003800000 */
[----:B0-----:R-:W-:-:S07]  /*00d0*/  HFMA2 R5, -RZ, RZ, 0, 1.1920928955078125e-07 ;  /* 0x00000002ff057431 */ /* 0x001fce00000001ff */
.L_x_3:
[----:B------:R-:W0:Y:S01]  /*00e0*/  I2F.U32.RP R4, R5 ;  /* 0x0000000500047306 */ /* 0x000e220000209000 */
[----:B------:R-:W-:-:S07]  /*00f0*/  ISETP.NE.U32.AND P1, PT, R5, RZ, PT ;  /* 0x000000ff0500720c */ /* 0x000fce0003f25070 */
[----:B0-----:R-:W0:Y:S02]  /*0100*/  MUFU.RCP R4, R4 ;  /* 0x0000000400047308 */ /* 0x001e240000001000 */
[----:B0-----:R-:W-:-:S06]  /*0110*/  VIADD R2, R4, 0xffffffe ;  /* 0x0ffffffe04027836 */ /* 0x001fcc0000000000 */
[----:B------:R0:W1:Y:S02]  /*0120*/  F2I.FTZ.U32.TRUNC.NTZ R3, R2 ;  /* 0x0000000200037305 */ /* 0x000064000021f000 */
[----:B0-----:R-:W-:Y:S01]  /*0130*/  MOV R2, RZ ;  /* 0x000000ff00027202 */ /* 0x001fe20000000f00 */
[----:B-1----:R-:W-:-:S04]  /*0140*/  IMAD.MOV R6, RZ, RZ, -R3 ;  /* 0x000000ffff067224 */ /* 0x002fc800078e0a03 */
[----:B------:R-:W-:-:S04]  /*0150*/  IMAD R7, R6, R5, RZ ;  /* 0x0000000506077224 */ /* 0x000fc800078e02ff */
[----:B------:R-:W-:-:S06]  /*0160*/  IMAD.HI.U32 R3, R3, R7, R2 ;  /* 0x0000000703037227 */ /* 0x000fcc00078e0002 */
[----:B------:R-:W-:-:S04]  /*0170*/  IMAD.HI.U32 R3, R3, R0, RZ ;  /* 0x0000000003037227 */ /* 0x000fc800078e00ff */
[----:B------:R-:W-:-:S04]  /*0180*/  IMAD.MOV R3, RZ, RZ, -R3 ;  /* 0x000000ffff037224 */ /* 0x000fc800078e0a03 */
[----:B------:R-:W-:-:S05]  /*0190*/  IMAD R6, R5, R3, R0 ;  /* 0x0000000305067224 */ /* 0x000fca00078e0200 */
[----:B------:R-:W-:-:S13]  /*01a0*/  ISETP.GE.U32.AND P0, PT, R6, R5, PT ;  /* 0x000000050600720c */ /* 0x000fda0003f06070 */
[----:B------:R-:W-:-:S05]  /*01b0*/  @P0 IMAD.IADD R6, R6, 0x1, -R5 ;  /* 0x0000000106060824 */ /* 0x000fca00078e0a05 */
[----:B------:R-:W-:-:S13]  /*01c0*/  ISETP.GE.U32.AND P0, PT, R6, R5, PT ;  /* 0x000000050600720c */ /* 0x000fda0003f06070 */
[-C--:B------:R-:W-:Y:S02]  /*01d0*/  @P0 IADD3 R6, PT, PT, R6, -R5.reuse, RZ ;  /* 0x8000000506060210 */ /* 0x080fe40007ffe0ff */
[----:B------:R-:W-:-:S04]  /*01e0*/  @!P1 LOP3.LUT R6, RZ, R5, RZ, 0x33, !PT ;  /* 0x00000005ff069212 */ /* 0x000fc800078e33ff */
[----:B------:R-:W-:-:S13]  /*01f0*/  ISETP.NE.AND P0, PT, R6, RZ, PT ;  /* 0x000000ff0600720c */ /* 0x000fda0003f05270 */
[----:B------:R-:W-:Y:S05]  /*0200*/  @!P0 BRA `(.L_x_2) ;  /* 0x0000000000508947 */ /* 0x000fea0003800000 */
[C---:B------:R-:W-:Y:S02]  /*0210*/  IMAD R2, R5.reuse, R5, R5 ;  /* 0x0000000505027224 */ /* 0x040fe400078e0205 */
[----:B------:R-:W-:-:S05]  /*0220*/  VIADD R5, R5, 0x1 ;  /* 0x0000000105057836 */ /* 0x000fca0000000000 */
[----:B------:R-:W-:-:S04]  /*0230*/  IADD3 R3, PT, PT, R5, R2, RZ ;  /* 0x0000000205037210 */ /* 0x000fc80007ffe0ff */
[----:B------:R-:W-:-:S13]  /*0240*/  ISETP.GT.U32.AND P0, PT, R3, R0, PT ;  /* 0x000000000300720c */ /* 0x000fda0003f04070 */
[----:B------:R-:W-:Y:S05]  /*0250*/  @!P0 BRA `(.L_x_3) ;  /* 0xfffffffc00a08947 */ /* 0x000fea000383ffff */
.L_x_1:
[----:B0-----:R-:W0:Y:S01]  /*0260*/  S2R R5, SR_LANEID ;  /* 0x0000000000057919 */ /* 0x001e220000000000 */
[----:B------:R-:W-:Y:S01]  /*0270*/  VOTEU.ANY UR7, UPT, PT ;  /* 0x0000000000077886 */ /* 0x000fe200038e0100 */
[----:B------:R-:W1:Y:S01]  /*0280*/  LDC.64 R2, c[0x4][RZ] ;  /* 0x01000000ff027b82 */ /* 0x000e620000000a00 */
[----:B------:R-:W0:Y:S08]  /*0290*/  FLO.U32 R6, UR7 ;  /* 0x0000000700067d00 */ /* 0x000e3000080e0000 */
[----:B------:R-:W1:Y:S01]  /*02a0*/  POPC R9, UR7 ;  /* 0x0000000700097d09 */ /* 0x000e620008000000 */
[----:B0-----:R-:W-:Y:S01]  /*02b0*/  ISETP.EQ.U32.AND P0, PT, R6, R5, PT ;  /* 0x000000050600720c */ /* 0x001fe20003f02070 */
[----:B------:R-:W0:Y:S01]  /*02c0*/  S2R R8, SR_LTMASK ;  /* 0x0000000000087919 */ /* 0x000e220000003900 */
[----:B------:R-:W2:Y:S11]  /*02d0*/  LDC.64 R4, c[0x0][0x380] ;  /* 0x0000e000ff047b82 */ /* 0x000eb60000000a00 */
[----:B-1----:R-:W3:Y:S01]  /*02e0*/  @P0 ATOMG.E.ADD.STRONG.GPU PT, R3, desc[UR4][R2.64], R9 ;  /* 0x80000009020309a8 */ /* 0x002ee200081ef104 */
[----:B0-----:R-:W-:-:S06]  /*02f0*/  LOP3.LUT R8, R8, UR7, RZ, 0xc0, !PT ;  /* 0x0000000708087c12 */ /* 0x001fcc000f8ec0ff */
[----:B------:R-:W0:Y:S01]  /*0300*/  POPC R8, R8 ;  /* 0x0000000800087309 */ /* 0x000e220000000000 */
[----:B---3--:R-:W0:Y:S02]  /*0310*/  SHFL.IDX PT, R7, R3, R6, 0x1f ;  /* 0x00001f0603077589 */ /* 0x008e2400000e0000 */
[----:B0-----:R-:W-:-:S04]  /*0320*/  IMAD.IADD R7, R7, 0x1, R8 ;  /* 0x0000000107077824 */ /* 0x001fc800078e0208 */
[----:B--2---:R-:W-:-:S05]  /*0330*/  IMAD.WIDE.U32 R4, R7, 0x4, R4 ;  /* 0x0000000407047825 */ /* 0x004fca00078e0004 */
[----:B------:R0:W-:Y:S02]  /*0340*/  STG.E desc[UR4][R4.64], R0 ;  /* 0x0000000004007986 */ /* 0x0001e4000c101904 */
.L_x_2:
[----:B------:R-:W-:Y:S05]  /*0350*/  BSYNC.RECONVERGENT B0 ;  /* 0x0000000000007941 */ /* 0x000fea0003800200 */
.L_x_0:
[----:B------:R-:W1:Y:S01]  /*0360*/  LDC.64 R2, c[0x4][RZ] ;  /* 0x01000000ff027b82 */ /* 0x000e620000000a00 */
[----:B------:R-:W2:Y:S01]  /*0370*/  LDCU UR7, c[0x0][0x388] ;  /* 0x00007100ff0777ac */ /* 0x000ea20008000800 */
[----:B-1----:R-:W2:Y:S01]  /*0380*/  LDG.E.STRONG.SYS R2, desc[UR4][R2.64] ;  /* 0x0000000402027981 */ /* 0x002ea2000c1f5900 */
[----:B0-----:R-:W-:Y:S02]  /*0390*/  IADD3 R0, PT, PT, R0, UR6, RZ ;  /* 0x0000000600007c10 */ /* 0x001fe4000fffe0ff */
[----:B--2---:R-:W-:-:S13]  /*03a0*/  ISETP.GE.U32.AND P0, PT, R2, UR7, PT ;  /* 0x0000000702007c0c */ /* 0x004fda000bf06070 */
[----:B------:R-:W-:Y:S05]  /*03b0*/  @!P0 BRA `(.L_x_4) ;  /* 0xfffffffc00388947 */ /* 0x000fea000383ffff */
[----:B------:R-:W-:Y:S05]  /*03c0*/  EXIT ;  /* 0x000000000000794d */ /* 0x000fea0003800000 */
.L_x_5:
[----:B------:R-:W-:-:S00]  /*03d0*/  BRA `(.L_x_5) ;  /* 0xfffffffc00fc7947 */ /* 0x000fc0000383ffff */
[----:B------:R-:W-:-:S00]  /*03e0*/  NOP ;  /* 0x0000000000007918 */ /* 0x000fc00000000000 */
        /* <DEDUP_REMOVED lines=9> */
.L_x_6:


//--------------------- .nv.global.init           --------------------------
	.section	.nv.global.init,"aw",@progbits
	.align	4
.nv.global.init:
	.type		numPrimesFound,@object
	.size		numPrimesFound,(.L_0 - numPrimesFound)
numPrimesFound:
        /*0000*/ 	.byte	0x01, 0x00, 0x00, 0x00
.L_0:


//--------------------- .nv.shared.reserved.0     --------------------------
	.section	.nv.shared.reserved.0,"aw",@nobits
	.weak		__nv_reservedSMEM_offset_0_alias
	.size		__nv_reservedSMEM_offset_0_alias, 0, 64
	.other		__nv_reservedSMEM_offset_0_alias,@"STO_CUDA_RESERVED_SHARED STV_DEFAULT"
__nv_reservedSMEM_offset_0_alias:
	.zero		0
	.zero		64


//--------------------- .nv.constant0._Z13search_kernelPjj --------------------------
	.section	.nv.constant0._Z13search_kernelPjj,"a",@progbits
	.sectionflags	@""
	.align	4
.nv.constant0._Z13search_kernelPjj:
	.zero		908


//--------------------- SYMBOLS --------------------------

	.type		.nv.reservedSmem.offset0,@object
	.size		.nv.reservedSmem.offset0,0x4
